//
// Generated by NVIDIA NVVM Compiler
//
// Compiler Build ID: CL-36424714
// Cuda compilation tools, release 13.0, V13.0.88
// Based on NVVM 20.0.0
//

.version 9.0
.target sm_100
.address_size 64

	// .globl	_Z13matmul_devicePfS_S_i
.extern .func __assertfail
(
	.param .b64 __assertfail_param_0,
	.param .b64 __assertfail_param_1,
	.param .b32 __assertfail_param_2,
	.param .b64 __assertfail_param_3,
	.param .b64 __assertfail_param_4
)
;
.global .align 1 .b8 __unnamed_1[51] = {118, 111, 105, 100, 32, 109, 97, 116, 109, 117, 108, 95, 100, 101, 118, 105, 99, 101, 40, 102, 108, 111, 97, 116, 32, 42, 44, 32, 102, 108, 111, 97, 116, 32, 42, 44, 32, 102, 108, 111, 97, 116, 32, 42, 44, 32, 105, 110, 116, 41};
.global .align 1 .b8 $str[32] = {40, 97, 33, 61, 78, 85, 76, 76, 41, 38, 38, 40, 98, 33, 61, 78, 85, 76, 76, 41, 38, 38, 40, 99, 33, 61, 78, 85, 76, 76, 41};
.global .align 1 .b8 $str$1[27] = {47, 116, 109, 112, 47, 115, 97, 115, 115, 95, 99, 117, 95, 122, 57, 101, 121, 119, 111, 105, 100, 47, 107, 46, 99, 117};

.visible .entry _Z13matmul_devicePfS_S_i(
	.param .u64 .ptr .align 1 _Z13matmul_devicePfS_S_i_param_0,
	.param .u64 .ptr .align 1 _Z13matmul_devicePfS_S_i_param_1,
	.param .u64 .ptr .align 1 _Z13matmul_devicePfS_S_i_param_2,
	.param .u32 _Z13matmul_devicePfS_S_i_param_3
)
{
	.reg .pred 	%p<14>;
	.reg .b32 	%r<46>;
	.reg .b32 	%f<68>;
	.reg .b64 	%rd<55>;

	ld.param.u64 	%rd5, [_Z13matmul_devicePfS_S_i_param_0];
	ld.param.u64 	%rd6, [_Z13matmul_devicePfS_S_i_param_1];
	ld.param.u64 	%rd4, [_Z13matmul_devicePfS_S_i_param_2];
	ld.param.u32 	%r23, [_Z13matmul_devicePfS_S_i_param_3];
	cvta.to.global.u64 	%rd1, %rd6;
	cvta.to.global.u64 	%rd2, %rd5;
	setp.ne.s64 	%p1, %rd5, 0;
	setp.ne.s64 	%p2, %rd6, 0;
	and.pred  	%p3, %p1, %p2;
	setp.ne.s64 	%p4, %rd4, 0;
	and.pred  	%p5, %p3, %p4;
	@%p5 bra 	$L__BB0_2;
	mov.u64 	%rd7, $str;
	cvta.global.u64 	%rd8, %rd7;
	mov.u64 	%rd9, $str$1;
	cvta.global.u64 	%rd10, %rd9;
	mov.u64 	%rd11, __unnamed_1;
	cvta.global.u64 	%rd12, %rd11;
	{ // callseq 0, 0
	.param .b64 param0;
	st.param.b64 	[param0], %rd8;
	.param .b64 param1;
	st.param.b64 	[param1], %rd10;
	.param .b32 param2;
	st.param.b32 	[param2], 99;
	.param .b64 param3;
	st.param.b64 	[param3], %rd12;
	.param .b64 param4;
	st.param.b64 	[param4], 1;
	call.uni 
	__assertfail, 
	(
	param0, 
	param1, 
	param2, 
	param3, 
	param4
	);
	} // callseq 0
$L__BB0_2:
	mov.u32 	%r24, %ctaid.x;
	shl.b32 	%r25, %r24, 6;
	mov.u32 	%r26, %tid.x;
	add.s32 	%r1, %r25, %r26;
	mov.u32 	%r27, %ctaid.y;
	shl.b32 	%r28, %r27, 6;
	mov.u32 	%r29, %tid.y;
	add.s32 	%r30, %r28, %r29;
	max.s32 	%r31, %r1, %r30;
	setp.ge.s32 	%p6, %r31, %r23;
	@%p6 bra 	$L__BB0_16;
	mul.lo.s32 	%r3, %r23, %r30;
	mad.lo.s32 	%r32, %r23, %r1, %r30;
	cvta.to.global.u64 	%rd13, %rd4;
	mul.wide.s32 	%rd14, %r32, 4;
	add.s64 	%rd3, %rd13, %rd14;
	add.s32 	%r4, %r23, -1;
	and.b32  	%r5, %r23, 7;
	add.s32 	%r6, %r5, -1;
	and.b32  	%r7, %r23, 3;
	and.b32  	%r8, %r23, 2147483640;
	and.b32  	%r9, %r23, 1;
	neg.s32 	%r10, %r8;
	shl.b32 	%r11, %r23, 3;
	mov.f32 	%f67, 0f00000000;
	cvt.u64.u32 	%rd44, %r3;
	mul.wide.s32 	%rd49, %r23, 4;
$L__BB0_4:
	setp.lt.u32 	%p7, %r4, 7;
	mov.b32 	%r44, 0;
	@%p7 bra 	$L__BB0_7;
	mov.u32 	%r40, %r3;
	mov.u32 	%r41, %r1;
	mov.u32 	%r42, %r10;
$L__BB0_6:
	.pragma "nounroll";
	mul.wide.u32 	%rd15, %r40, 4;
	add.s64 	%rd16, %rd2, %rd15;
	ld.global.f32 	%f16, [%rd16];
	mul.wide.s32 	%rd17, %r41, 4;
	add.s64 	%rd18, %rd1, %rd17;
	ld.global.f32 	%f17, [%rd18];
	fma.rn.f32 	%f18, %f16, %f17, %f67;
	ld.global.f32 	%f19, [%rd16+4];
	mul.wide.s32 	%rd19, %r23, 4;
	add.s64 	%rd20, %rd18, %rd19;
	ld.global.f32 	%f20, [%rd20];
	fma.rn.f32 	%f21, %f19, %f20, %f18;
	ld.global.f32 	%f22, [%rd16+8];
	add.s64 	%rd21, %rd20, %rd19;
	ld.global.f32 	%f23, [%rd21];
	fma.rn.f32 	%f24, %f22, %f23, %f21;
	ld.global.f32 	%f25, [%rd16+12];
	add.s64 	%rd22, %rd21, %rd19;
	ld.global.f32 	%f26, [%rd22];
	fma.rn.f32 	%f27, %f25, %f26, %f24;
	ld.global.f32 	%f28, [%rd16+16];
	add.s64 	%rd23, %rd22, %rd19;
	ld.global.f32 	%f29, [%rd23];
	fma.rn.f32 	%f30, %f28, %f29, %f27;
	ld.global.f32 	%f31, [%rd16+20];
	add.s64 	%rd24, %rd23, %rd19;
	ld.global.f32 	%f32, [%rd24];
	fma.rn.f32 	%f33, %f31, %f32, %f30;
	ld.global.f32 	%f34, [%rd16+24];
	add.s64 	%rd25, %rd24, %rd19;
	ld.global.f32 	%f35, [%rd25];
	fma.rn.f32 	%f36, %f34, %f35, %f33;
	ld.global.f32 	%f37, [%rd16+28];
	add.s64 	%rd26, %rd25, %rd19;
	ld.global.f32 	%f38, [%rd26];
	fma.rn.f32 	%f67, %f37, %f38, %f36;
	add.s32 	%r42, %r42, 8;
	add.s32 	%r41, %r41, %r11;
	add.s32 	%r40, %r40, 8;
	setp.ne.s32 	%p8, %r42, 0;
	mov.u32 	%r44, %r8;
	@%p8 bra 	$L__BB0_6;
$L__BB0_7:
	setp.eq.s32 	%p9, %r5, 0;
	@%p9 bra 	$L__BB0_15;
	setp.lt.u32 	%p10, %r6, 3;
	@%p10 bra 	$L__BB0_10;
	add.s32 	%r34, %r44, %r3;
	mul.wide.u32 	%rd27, %r34, 4;
	add.s64 	%rd28, %rd2, %rd27;
	ld.global.f32 	%f40, [%rd28];
	mad.lo.s32 	%r35, %r44, %r23, %r1;
	mul.wide.s32 	%rd29, %r35, 4;
	add.s64 	%rd30, %rd1, %rd29;
	ld.global.f32 	%f41, [%rd30];
	fma.rn.f32 	%f42, %f40, %f41, %f67;
	cvt.u64.u32 	%rd32, %r44;
	add.s64 	%rd33, %rd32, %rd44;
	shl.b64 	%rd34, %rd33, 2;
	add.s64 	%rd35, %rd2, %rd34;
	ld.global.f32 	%f43, [%rd35+4];
	add.s64 	%rd37, %rd30, %rd49;
	ld.global.f32 	%f44, [%rd37];
	fma.rn.f32 	%f45, %f43, %f44, %f42;
	ld.global.f32 	%f46, [%rd35+8];
	add.s64 	%rd38, %rd37, %rd49;
	ld.global.f32 	%f47, [%rd38];
	fma.rn.f32 	%f48, %f46, %f47, %f45;
	ld.global.f32 	%f49, [%rd35+12];
	add.s64 	%rd39, %rd38, %rd49;
	ld.global.f32 	%f50, [%rd39];
	fma.rn.f32 	%f67, %f49, %f50, %f48;
	add.s32 	%r44, %r44, 4;
$L__BB0_10:
	setp.eq.s32 	%p11, %r7, 0;
	@%p11 bra 	$L__BB0_15;
	setp.eq.s32 	%p12, %r7, 1;
	@%p12 bra 	$L__BB0_13;
	add.s32 	%r36, %r44, %r3;
	mul.wide.u32 	%rd40, %r36, 4;
	add.s64 	%rd41, %rd2, %rd40;
	ld.global.f32 	%f52, [%rd41];
	mad.lo.s32 	%r37, %r44, %r23, %r1;
	mul.wide.s32 	%rd42, %r37, 4;
	add.s64 	%rd43, %rd1, %rd42;
	ld.global.f32 	%f53, [%rd43];
	fma.rn.f32 	%f54, %f52, %f53, %f67;
	cvt.u64.u32 	%rd45, %r44;
	add.s64 	%rd46, %rd45, %rd44;
	shl.b64 	%rd47, %rd46, 2;
	add.s64 	%rd48, %rd2, %rd47;
	ld.global.f32 	%f55, [%rd48+4];
	add.s64 	%rd50, %rd43, %rd49;
	ld.global.f32 	%f56, [%rd50];
	fma.rn.f32 	%f67, %f55, %f56, %f54;
	add.s32 	%r44, %r44, 2;
$L__BB0_13:
	setp.eq.s32 	%p13, %r9, 0;
	@%p13 bra 	$L__BB0_15;
	add.s32 	%r38, %r44, %r3;
	mul.wide.u32 	%rd51, %r38, 4;
	add.s64 	%rd52, %rd2, %rd51;
	ld.global.f32 	%f57, [%rd52];
	mad.lo.s32 	%r39, %r44, %r23, %r1;
	mul.wide.s32 	%rd53, %r39, 4;
	add.s64 	%rd54, %rd1, %rd53;
	ld.global.f32 	%f58, [%rd54];
	fma.rn.f32 	%f67, %f57, %f58, %f67;
$L__BB0_15:
	st.global.f32 	[%rd3], %f67;
	bra.uni 	$L__BB0_4;
$L__BB0_16:
	ret;

}


// ===== COMPILED SASS (sm_100) =====

	.target	sm_100

	.elftype	@"ET_EXEC"


//--------------------- .note.nv.tkinfo           --------------------------
	.section	.note.nv.tkinfo,"",@"SHT_NOTE"
	.sectionflags	@"SHF_NOTE_NV_TKINFO"
	.tkinfo
        /*0018*/ 	.word	0x00000002
        /*0030*/ 	.string	""
        /*0030*/ 	.string	"ptxas"
        /*0030*/ 	.string	"Cuda compilation tools, release 13.0, V13.0.88"
        /*0030*/ 	.string	"Build cuda_13.0.r13.0/compiler.36424714_0"
        /*0030*/ 	.string	"-arch sm_100 -m 64 "



//--------------------- .note.nv.cuinfo           --------------------------
	.section	.note.nv.cuinfo,"",@"SHT_NOTE"
	.sectionflags	@"SHF_NOTE_NV_CUINFO"
        /*0018*/ 	.short	0x0002
        /*001a*/ 	.short	0x0064
        /*001c*/ 	.short	0x0082
	.zero		2


//--------------------- .nv.info                  --------------------------
	.section	.nv.info,"",@"SHT_CUDA_INFO"
	.align	4


	//----- nvinfo : EIATTR_REGCOUNT
	.align		4
        /*0000*/ 	.byte	0x04, 0x2f
        /*0002*/ 	.short	(.L_4 - .L_3)
	.align		4
.L_3:
        /*0004*/ 	.word	index@(_Z13matmul_devicePfS_S_i)
        /*0008*/ 	.word	0x00000020


	//----- nvinfo : EIATTR_FRAME_SIZE
	.align		4
.L_4:
        /*000c*/ 	.byte	0x04, 0x11
        /*000e*/ 	.short	(.L_6 - .L_5)
	.align		4
.L_5:
        /*0010*/ 	.word	index@(_Z13matmul_devicePfS_S_i)
        /*0014*/ 	.word	0x00000000


	//----- nvinfo : EIATTR_MIN_STACK_SIZE
	.align		4
.L_6:
        /*0018*/ 	.byte	0x04, 0x12
        /*001a*/ 	.short	(.L_8 - .L_7)
	.align		4
.L_7:
        /*001c*/ 	.word	index@(_Z13matmul_devicePfS_S_i)
        /*0020*/ 	.word	0x00000000
.L_8:


//--------------------- .nv.compat                --------------------------
	.section	.nv.compat,"",@"SHT_CUDA_COMPAT_INFO"
	.align	4
        /*0000*/ 	.byte	0x02, 0x09, 0x00, 0x00, 0x02, 0x02, 0x01, 0x00, 0x02, 0x05, 0x05, 0x00, 0x03, 0x07, 0x01, 0x01
        /*0010*/ 	.byte	0x02, 0x03, 0x00, 0x00, 0x02, 0x06, 0x01, 0x00, 0x04, 0x0b, 0x08, 0x00, 0x09, 0x00, 0x00, 0x00
        /*0020*/ 	.byte	0x00, 0x00, 0x00, 0x00


//--------------------- .nv.info._Z13matmul_devicePfS_S_i --------------------------
	.section	.nv.info._Z13matmul_devicePfS_S_i,"",@"SHT_CUDA_INFO"
	.sectionflags	@""
	.align	4


	//----- nvinfo : EIATTR_CUDA_API_VERSION
	.align		4
        /*0000*/ 	.byte	0x04, 0x37
        /*0002*/ 	.short	(.L_10 - .L_9)
.L_9:
        /*0004*/ 	.word	0x00000082


	//----- nvinfo : EIATTR_KPARAM_INFO
	.align		4
.L_10:
        /*0008*/ 	.byte	0x04, 0x17
        /*000a*/ 	.short	(.L_12 - .L_11)
.L_11:
        /*000c*/ 	.word	0x00000000
        /*0010*/ 	.short	0x0003
        /*0012*/ 	.short	0x0018
        /*0014*/ 	.byte	0x00, 0xf0, 0x11, 0x00


	//----- nvinfo : EIATTR_KPARAM_INFO
	.align		4
.L_12:
        /*0018*/ 	.byte	0x04, 0x17
        /*001a*/ 	.short	(.L_14 - .L_13)
.L_13:
        /*001c*/ 	.word	0x00000000
        /*0020*/ 	.short	0x0002
        /*0022*/ 	.short	0x0010
        /*0024*/ 	.byte	0x00, 0xf5, 0x21, 0x00


	//----- nvinfo : EIATTR_KPARAM_INFO
	.align		4
.L_14:
        /*0028*/ 	.byte	0x04, 0x17
        /*002a*/ 	.short	(.L_16 - .L_15)
.L_15:
        /*002c*/ 	.word	0x00000000
        /*0030*/ 	.short	0x0001
        /*0032*/ 	.short	0x0008
        /*0034*/ 	.byte	0x00, 0xf5, 0x21, 0x00


	//----- nvinfo : EIATTR_KPARAM_INFO
	.align		4
.L_16:
        /*0038*/ 	.byte	0x04, 0x17
        /*003a*/ 	.short	(.L_18 - .L_17)
.L_17:
        /*003c*/ 	.word	0x00000000
        /*0040*/ 	.short	0x0000
        /*0042*/ 	.short	0x0000
        /*0044*/ 	.byte	0x00, 0xf5, 0x21, 0x00


	//----- nvinfo : EIATTR_SPARSE_MMA_MASK
	.align		4
.L_18:
        /*0048*/ 	.byte	0x03, 0x50
        /*004a*/ 	.short	0x0000


	//----- nvinfo : EIATTR_MAXREG_COUNT
	.align		4
        /*004c*/ 	.byte	0x03, 0x1b
        /*004e*/ 	.short	0x00ff


	//----- nvinfo : EIATTR_EXTERNS
	.align		4
        /*0050*/ 	.byte	0x04, 0x0f
        /*0052*/ 	.short	(.L_20 - .L_19)


	//   ....[0]....
	.align		4
.L_19:
        /*0054*/ 	.word	index@(__assertfail)


	//----- nvinfo : EIATTR_MERCURY_ISA_VERSION
	.align		4
.L_20:
        /*0058*/ 	.byte	0x03, 0x5f
        /*005a*/ 	.short	0x0101


	//----- nvinfo : EIATTR_VRC_CTA_INIT_COUNT
	.align		4
        /*005c*/ 	.byte	0x02, 0x4a
	.zero		1
	.zero		1


	//----- nvinfo : EIATTR_SYSCALL_OFFSETS
	.align		4
        /*0060*/ 	.byte	0x04, 0x46
        /*0062*/ 	.short	(.L_22 - .L_21)


	//   ....[0]....
.L_21:
        /*0064*/ 	.word	0x00000190


	//----- nvinfo : EIATTR_EXIT_INSTR_OFFSETS
	.align		4
.L_22:
        /*0068*/ 	.byte	0x04, 0x1c
        /*006a*/ 	.short	(.L_24 - .L_23)


	//   ....[0]....
.L_23:
        /*006c*/ 	.word	0x00000230


	//----- nvinfo : EIATTR_CRS_STACK_SIZE
	.align		4
.L_24:
        /*0070*/ 	.byte	0x04, 0x1e
        /*0072*/ 	.short	(.L_26 - .L_25)
.L_25:
        /*0074*/ 	.word	0x00000000


	//----- nvinfo : EIATTR_CBANK_PARAM_SIZE
	.align		4
.L_26:
        /*0078*/ 	.byte	0x03, 0x19
        /*007a*/ 	.short	0x001c


	//----- nvinfo : EIATTR_PARAM_CBANK
	.align		4
        /*007c*/ 	.byte	0x04, 0x0a
        /*007e*/ 	.short	(.L_28 - .L_27)
	.align		4
.L_27:
        /*0080*/ 	.word	index@(.nv.constant0._Z13matmul_devicePfS_S_i)
        /*0084*/ 	.short	0x0380
        /*0086*/ 	.short	0x001c


	//----- nvinfo : EIATTR_SW_WAR
	.align		4
.L_28:
        /*0088*/ 	.byte	0x04, 0x36
        /*008a*/ 	.short	(.L_30 - .L_29)
.L_29:
        /*008c*/ 	.word	0x00000008
.L_30:


//--------------------- .nv.callgraph             --------------------------
	.section	.nv.callgraph,"",@"SHT_CUDA_CALLGRAPH"
	.align	4
	.sectionentsize	8
	.align		4
        /*0000*/ 	.word	0x00000000
	.align		4
        /*0004*/ 	.word	0xffffffff
	.align		4
        /*0008*/ 	.word	index@(_Z13matmul_devicePfS_S_i)
	.align		4
        /*000c*/ 	.word	index@(__assertfail)
	.align		4
        /*0010*/ 	.word	0x00000000
	.align		4
        /*0014*/ 	.word	0xfffffffe
	.align		4
        /*0018*/ 	.word	0x00000000
	.align		4
        /*001c*/ 	.word	0xfffffffd
	.align		4
        /*0020*/ 	.word	0x00000000
	.align		4
        /*0024*/ 	.word	0xfffffffc


//--------------------- .nv.constant4             --------------------------
	.section	.nv.constant4,"a",@progbits
	.align	8
	.align		8
.nv.constant4:
        /*0000*/ 	.dword	__assertfail
	.align		8
        /*0008*/ 	.dword	__unnamed_1
	.align		8
        /*0010*/ 	.dword	$str
	.align		8
        /*0018*/ 	.dword	$str$1


//--------------------- .text._Z13matmul_devicePfS_S_i --------------------------
	.section	.text._Z13matmul_devicePfS_S_i,"ax",@progbits
	.align	128
        .global         _Z13matmul_devicePfS_S_i
        .type           _Z13matmul_devicePfS_S_i,@function
        .size           _Z13matmul_devicePfS_S_i,(.L_x_8 - _Z13matmul_devicePfS_S_i)
        .other          _Z13matmul_devicePfS_S_i,@"STO_CUDA_ENTRY STV_DEFAULT"
_Z13matmul_devicePfS_S_i:
.text._Z13matmul_devicePfS_S_i:
[----:B------:R-:W0:Y:S01]  /*0000*/  LDC R1, c[0x0][0x37c] ;  /* 0x0000df00ff017b82 */ /* 0x000e220000000800 */
[----:B------:R-:W1:Y:S01]  /*0010*/  LDCU.128 UR4, c[0x0][0x380] ;  /* 0x00007000ff0477ac */ /* 0x000e620008000c00 */
[----:B------:R-:W2:Y:S01]  /*0020*/  LDCU.64 UR8, c[0x0][0x390] ;  /* 0x00007200ff0877ac */ /* 0x000ea20008000a00 */
[----:B-1----:R-:W-:Y:S02]  /*0030*/  ISETP.NE.U32.AND P1, PT, RZ, UR6, PT ;  /* 0x00000006ff007c0c */ /* 0x002fe4000bf25070 */
[----:B------:R-:W-:Y:S02]  /*0040*/  ISETP.NE.U32.AND P0, PT, RZ, UR4, PT ;  /* 0x00000004ff007c0c */ /* 0x000fe4000bf05070 */
[----:B--2---:R-:W-:Y:S02]  /*0050*/  ISETP.NE.U32.AND P2, PT, RZ, UR8, PT ;  /* 0x00000008ff007c0c */ /* 0x004fe4000bf45070 */
[----:B------:R-:W-:Y:S02]  /*0060*/  ISETP.NE.AND.EX P1, PT, RZ, UR7, PT, P1 ;  /* 0x00000007ff007c0c */ /* 0x000fe4000bf25310 */
[----:B------:R-:W-:-:S02]  /*0070*/  ISETP.NE.AND.EX P2, PT, RZ, UR9, PT, P2 ;  /* 0x00000009ff007c0c */ /* 0x000fc4000bf45320 */
[----:B------:R-:W-:-:S13]  /*0080*/  ISETP.NE.AND.EX P0, PT, RZ, UR5, P1, P0 ;  /* 0x00000005ff007c0c */ /* 0x000fda0008f05300 */
[----:B------:R-:W-:Y:S05]  /*0090*/  @P0 BRA P2, `(.L_x_0) ;  /* 0x0000000000400947 */ /* 0x000fea0001000000 */
[----:B------:R-:W-:Y:S01]  /*00a0*/  MOV R0, 0x0 ;  /* 0x0000000000007802 */ /* 0x000fe20000000f00 */
[----:B------:R-:W1:Y:S01]  /*00b0*/  LDCU.64 UR4, c[0x4][0x10] ;  /* 0x01000200ff0477ac */ /* 0x000e620008000a00 */
[----:B------:R-:W-:Y:S02]  /*00c0*/  IMAD.MOV.U32 R8, RZ, RZ, 0x63 ;  /* 0x00000063ff087424 */ /* 0x000fe400078e00ff */
[----:B------:R2:W3:Y:S01]  /*00d0*/  LDC.64 R2, c[0x4][R0] ;  /* 0x0100000000027b82 */ /* 0x0004e20000000a00 */
[----:B------:R-:W4:Y:S01]  /*00e0*/  LDCU.64 UR6, c[0x4][0x18] ;  /* 0x01000300ff0677ac */ /* 0x000f220008000a00 */
[----:B------:R-:W-:Y:S02]  /*00f0*/  IMAD.MOV.U32 R12, RZ, RZ, 0x1 ;  /* 0x00000001ff0c7424 */ /* 0x000fe400078e00ff */
[----:B------:R-:W-:Y:S01]  /*0100*/  IMAD.MOV.U32 R13, RZ, RZ, RZ ;  /* 0x000000ffff0d7224 */ /* 0x000fe200078e00ff */
[----:B------:R-:W5:Y:S01]  /*0110*/  LDCU.64 UR8, c[0x4][0x8] ;  /* 0x01000100ff0877ac */ /* 0x000f620008000a00 */
[----:B-1----:R-:W-:-:S02]  /*0120*/  IMAD.U32 R4, RZ, RZ, UR4 ;  /* 0x00000004ff047e24 */ /* 0x002fc4000f8e00ff */
[----:B------:R-:W-:Y:S02]  /*0130*/  IMAD.U32 R5, RZ, RZ, UR5 ;  /* 0x00000005ff057e24 */ /* 0x000fe4000f8e00ff */
[----:B----4-:R-:W-:Y:S02]  /*0140*/  IMAD.U32 R6, RZ, RZ, UR6 ;  /* 0x00000006ff067e24 */ /* 0x010fe4000f8e00ff */
[----:B------:R-:W-:Y:S02]  /*0150*/  IMAD.U32 R7, RZ, RZ, UR7 ;  /* 0x00000007ff077e24 */ /* 0x000fe4000f8e00ff */
[----:B-----5:R-:W-:Y:S02]  /*0160*/  IMAD.U32 R10, RZ, RZ, UR8 ;  /* 0x00000008ff0a7e24 */ /* 0x020fe4000f8e00ff */
[----:B--2---:R-:W-:-:S07]  /*0170*/  IMAD.U32 R11, RZ, RZ, UR9 ;  /* 0x00000009ff0b7e24 */ /* 0x004fce000f8e00ff */
[----:B------:R-:W-:-:S07]  /*0180*/  LEPC R20, `(.L_x_0) ;  /* 0x000000001014794e */ /* 0x000fce0000000000 */
[----:B0--3--:R-:W-:Y:S05]  /*0190*/  CALL.ABS.NOINC R2 ;  /* 0x0000000002007343 */ /* 0x009fea0003c00000 */
.L_x_0:
[----:B------:R-:W1:Y:S01]  /*01a0*/  S2R R0, SR_CTAID.X ;  /* 0x0000000000007919 */ /* 0x000e620000002500 */
[----:B------:R-:W2:Y:S01]  /*01b0*/  LDC R4, c[0x0][0x398] ;  /* 0x0000e600ff047b82 */ /* 0x000ea20000000800 */
[----:B------:R-:W1:Y:S01]  /*01c0*/  S2R R3, SR_TID.X ;  /* 0x0000000000037919 */ /* 0x000e620000002100 */
[----:B------:R-:W3:Y:S01]  /*01d0*/  S2R R2, SR_CTAID.Y ;  /* 0x0000000000027919 */ /* 0x000ee20000002600 */
[----:B------:R-:W3:Y:S01]  /*01e0*/  S2R R5, SR_TID.Y ;  /* 0x0000000000057919 */ /* 0x000ee20000002200 */
[----:B-1----:R-:W-:Y:S02]  /*01f0*/  IMAD R0, R0, 0x40, R3 ;  /* 0x0000004000007824 */ /* 0x002fe400078e0203 */
[----:B---3--:R-:W-:-:S05]  /*0200*/  IMAD R3, R2, 0x40, R5 ;  /* 0x0000004002037824 */ /* 0x008fca00078e0205 */
[----:B------:R-:W-:-:S04]  /*0210*/  VIMNMX R2, PT, PT, R0, R3, !PT ;  /* 0x0000000300027248 */ /* 0x000fc80007fe0100 */
[----:B--2---:R-:W-:-:S13]  /*0220*/  ISETP.GE.AND P0, PT, R2, R4, PT ;  /* 0x000000040200720c */ /* 0x004fda0003f06270 */
[----:B------:R-:W-:Y:S05]  /*0230*/  @P0 EXIT ;  /* 0x000000000000094d */ /* 0x000fea0003800000 */
[----:B------:R-:W1:Y:S01]  /*0240*/  LDC.64 R12, c[0x0][0x390] ;  /* 0x0000e400ff0c7b82 */ /* 0x000e620000000a00 */
[C---:B------:R-:W-:Y:S01]  /*0250*/  LOP3.LUT R9, R4.reuse, 0x7, RZ, 0xc0, !PT ;  /* 0x0000000704097812 */ /* 0x040fe200078ec0ff */
[----:B------:R-:W-:Y:S02]  /*0260*/  VIADD R2, R4, 0xffffffff ;  /* 0xffffffff04027836 */ /* 0x000fe40000000000 */
[-C--:B------:R-:W-:Y:S02]  /*0270*/  IMAD R5, R0, R4.reuse, R3 ;  /* 0x0000000400057224 */ /* 0x080fe400078e0203 */
[----:B------:R-:W-:Y:S01]  /*0280*/  VIADD R6, R9, 0xffffffff ;  /* 0xffffffff09067836 */ /* 0x000fe20000000000 */
[----:B------:R-:W-:Y:S01]  /*0290*/  ISETP.GE.U32.AND P0, PT, R2, 0x7, PT ;  /* 0x000000070200780c */ /* 0x000fe20003f06070 */
[----:B------:R-:W2:Y:S01]  /*02a0*/  LDC.64 R10, c[0x0][0x358] ;  /* 0x0000d600ff0a7b82 */ /* 0x000ea20000000a00 */
[----:B------:R-:W-:Y:S01]  /*02b0*/  LOP3.LUT R2, R4, 0x7ffffff8, RZ, 0xc0, !PT ;  /* 0x7ffffff804027812 */ /* 0x000fe200078ec0ff */
[----:B------:R-:W-:Y:S01]  /*02c0*/  IMAD R3, R3, R4, RZ ;  /* 0x0000000403037224 */ /* 0x000fe200078e02ff */
[----:B------:R-:W-:-:S02]  /*02d0*/  ISETP.GE.U32.AND P1, PT, R6, 0x3, PT ;  /* 0x000000030600780c */ /* 0x000fc40003f26070 */
[----:B------:R-:W-:Y:S01]  /*02e0*/  LOP3.LUT R4, R4, 0x3, RZ, 0xc0, !PT ;  /* 0x0000000304047812 */ /* 0x000fe200078ec0ff */
[----:B------:R-:W-:Y:S02]  /*02f0*/  IMAD.MOV R6, RZ, RZ, -R2 ;  /* 0x000000ffff067224 */ /* 0x000fe400078e0a02 */
[----:B-1----:R-:W-:-:S04]  /*0300*/  IMAD.WIDE R12, R5, 0x4, R12 ;  /* 0x00000004050c7825 */ /* 0x002fc800078e020c */
[----:B------:R-:W-:-:S07]  /*0310*/  IMAD.MOV.U32 R5, RZ, RZ, RZ ;  /* 0x000000ffff057224 */ /* 0x000fce00078e00ff */
.L_x_6:
[----:B------:R-:W-:Y:S01]  /*0320*/  IMAD.MOV.U32 R8, RZ, RZ, RZ ;  /* 0x000000ffff087224 */ /* 0x000fe200078e00ff */
[----:B-1----:R-:W-:Y:S06]  /*0330*/  @!P0 BRA `(.L_x_1) ;  /* 0x0000000000fc8947 */ /* 0x002fec0003800000 */
[----:B------:R-:W-:Y:S01]  /*0340*/  BSSY.RECONVERGENT B0, `(.L_x_2) ;  /* 0x000003d000007945 */ /* 0x000fe20003800200 */
[----:B------:R-:W-:Y:S02]  /*0350*/  IMAD.MOV.U32 R7, RZ, RZ, R3 ;  /* 0x000000ffff077224 */ /* 0x000fe400078e0003 */
[----:B------:R-:W-:Y:S02]  /*0360*/  IMAD.MOV.U32 R23, RZ, RZ, R0 ;  /* 0x000000ffff177224 */ /* 0x000fe400078e0000 */
[----:B------:R-:W-:-:S07]  /*0370*/  IMAD.MOV.U32 R8, RZ, RZ, R6 ;  /* 0x000000ffff087224 */ /* 0x000fce00078e0006 */
.L_x_3:
[----:B------:R-:W1:Y:S01]  /*0380*/  LDC.64 R16, c[0x0][0x388] ;  /* 0x0000e200ff107b82 */ /* 0x000e620000000a00 */
[C---:B--2---:R-:W-:Y:S02]  /*0390*/  R2UR UR4, R10.reuse ;  /* 0x000000000a0472ca */ /* 0x044fe400000e0000 */
[C---:B------:R-:W-:Y:S02]  /*03a0*/  R2UR UR5, R11.reuse ;  /* 0x000000000b0572ca */ /* 0x040fe400000e0000 */
[C---:B------:R-:W-:Y:S02]  /*03b0*/  R2UR UR6, R10.reuse ;  /* 0x000000000a0672ca */ /* 0x040fe400000e0000 */
[C---:B------:R-:W-:Y:S01]  /*03c0*/  R2UR UR7, R11.reuse ;  /* 0x000000000b0772ca */ /* 0x040fe200000e0000 */
[----:B------:R-:W2:Y:S01]  /*03d0*/  LDC.64 R14, c[0x0][0x380] ;  /* 0x0000e000ff0e7b82 */ /* 0x000ea20000000a00 */
[----:B------:R-:W-:Y:S02]  /*03e0*/  R2UR UR8, R10 ;  /* 0x000000000a0872ca */ /* 0x000fe400000e0000 */
[----:B------:R-:W-:-:S02]  /*03f0*/  R2UR UR9, R11 ;  /* 0x000000000b0972ca */ /* 0x000fc400000e0000 */
[----:B------:R-:W-:Y:S02]  /*0400*/  R2UR UR10, R10 ;  /* 0x000000000a0a72ca */ /* 0x000fe400000e0000 */
[----:B------:R-:W-:Y:S01]  /*0410*/  R2UR UR11, R11 ;  /* 0x000000000b0b72ca */ /* 0x000fe200000e0000 */
[----:B------:R-:W3:Y:S01]  /*0420*/  LDC R25, c[0x0][0x398] ;  /* 0x0000e600ff197b82 */ /* 0x000ee20000000800 */
[----:B-1----:R-:W-:-:S05]  /*0430*/  IMAD.WIDE R16, R23, 0x4, R16 ;  /* 0x0000000417107825 */ /* 0x002fca00078e0210 */
[----:B------:R1:W4:Y:S01]  /*0440*/  LDG.E R28, desc[UR6][R16.64] ;  /* 0x00000006101c7981 */ /* 0x000322000c1e1900 */
[----:B--2---:R-:W-:-:S05]  /*0450*/  IMAD.WIDE.U32 R14, R7, 0x4, R14 ;  /* 0x00000004070e7825 */ /* 0x004fca00078e000e */
[----:B------:R-:W4:Y:S01]  /*0460*/  LDG.E R26, desc[UR4][R14.64] ;  /* 0x000000040e1a7981 */ /* 0x000f22000c1e1900 */
[----:B---3--:R-:W-:-:S03]  /*0470*/  IMAD.WIDE R18, R25, 0x4, R16 ;  /* 0x0000000419127825 */ /* 0x008fc600078e0210 */
[----:B------:R-:W2:Y:S04]  /*0480*/  LDG.E R24, desc[UR8][R14.64+0x4] ;  /* 0x000004080e187981 */ /* 0x000ea8000c1e1900 */
[----:B------:R3:W2:Y:S01]  /*0490*/  LDG.E R29, desc[UR10][R18.64] ;  /* 0x0000000a121d7981 */ /* 0x0006a2000c1e1900 */
[----:B------:R-:W-:-:S03]  /*04a0*/  IMAD.WIDE R20, R25, 0x4, R18 ;  /* 0x0000000419147825 */ /* 0x000fc600078e0212 */
[----:B------:R-:W5:Y:S04]  /*04b0*/  LDG.E R22, desc[UR4][R14.64+0x8] ;  /* 0x000008040e167981 */ /* 0x000f68000c1e1900 */
[----:B------:R0:W5:Y:S01]  /*04c0*/  LDG.E R27, desc[UR6][R20.64] ;  /* 0x00000006141b7981 */ /* 0x000162000c1e1900 */
[----:B-1----:R-:W-:Y:S01]  /*04d0*/  IMAD.WIDE R16, R25, 0x4, R20 ;  /* 0x0000000419107825 */ /* 0x002fe200078e0214 */
[C---:B------:R-:W-:Y:S02]  /*04e0*/  R2UR UR12, R10.reuse ;  /* 0x000000000a0c72ca */ /* 0x040fe400000e0000 */
[----:B------:R-:W-:Y:S01]  /*04f0*/  R2UR UR13, R11 ;  /* 0x000000000b0d72ca */ /* 0x000fe200000e0000 */
[----:B---3--:R-:W-:Y:S01]  /*0500*/  IMAD.WIDE R18, R25, 0x4, R16 ;  /* 0x0000000419127825 */ /* 0x008fe200078e0210 */
[----:B------:R-:W-:-:S02]  /*0510*/  R2UR UR14, R10 ;  /* 0x000000000a0e72ca */ /* 0x000fc400000e0000 */
[----:B------:R-:W-:Y:S02]  /*0520*/  R2UR UR15, R11 ;  /* 0x000000000b0f72ca */ /* 0x000fe400000e0000 */
[C---:B------:R-:W-:Y:S01]  /*0530*/  R2UR UR18, R10.reuse ;  /* 0x000000000a1272ca */ /* 0x040fe200000e0000 */
[----:B0-----:R-:W-:Y:S01]  /*0540*/  IMAD.WIDE R20, R25, 0x4, R18 ;  /* 0x0000000419147825 */ /* 0x001fe200078e0212 */
[C---:B------:R-:W-:Y:S02]  /*0550*/  R2UR UR19, R11.reuse ;  /* 0x000000000b1372ca */ /* 0x040fe400000e0000 */
[----:B------:R-:W-:Y:S02]  /*0560*/  R2UR UR16, R10 ;  /* 0x000000000a1072ca */ /* 0x000fe400000e0000 */
[----:B------:R-:W-:Y:S01]  /*0570*/  R2UR UR17, R11 ;  /* 0x000000000b1172ca */ /* 0x000fe200000e0000 */
[----:B----4-:R-:W-:Y:S02]  /*0580*/  FFMA R5, R26, R28, R5 ;  /* 0x0000001c1a057223 */ /* 0x010fe40000000005 */
[----:B------:R-:W3:Y:S04]  /*0590*/  LDG.E R26, desc[UR4][R14.64+0xc] ;  /* 0x00000c040e1a7981 */ /* 0x000ee8000c1e1900 */
[----:B------:R-:W4:Y:S01]  /*05a0*/  LDG.E R28, desc[UR14][R14.64+0x18] ;  /* 0x0000180e0e1c7981 */ /* 0x000f22000c1e1900 */
[----:B--2---:R-:W-:-:S03]  /*05b0*/  FFMA R29, R24, R29, R5 ;  /* 0x0000001d181d7223 */ /* 0x004fc60000000005 */
[----:B------:R0:W3:Y:S04]  /*05c0*/  LDG.E R5, desc[UR6][R16.64] ;  /* 0x0000000610057981 */ /* 0x0000e8000c1e1900 */
[----:B------:R1:W2:Y:S01]  /*05d0*/  LDG.E R24, desc[UR10][R18.64] ;  /* 0x0000000a12187981 */ /* 0x0002a2000c1e1900 */
[----:B-----5:R-:W-:-:S03]  /*05e0*/  FFMA R27, R22, R27, R29 ;  /* 0x0000001b161b7223 */ /* 0x020fc6000000001d */
[----:B------:R-:W2:Y:S01]  /*05f0*/  LDG.E R29, desc[UR8][R14.64+0x10] ;  /* 0x000010080e1d7981 */ /* 0x000ea2000c1e1900 */
[----:B0-----:R-:W-:-:S03]  /*0600*/  IMAD.WIDE R16, R25, 0x4, R20 ;  /* 0x0000000419107825 */ /* 0x001fc600078e0214 */
[----:B------:R-:W5:Y:S01]  /*0610*/  LDG.E R22, desc[UR12][R20.64] ;  /* 0x0000000c14167981 */ /* 0x000f62000c1e1900 */
[----:B-1----:R-:W-:-:S03]  /*0620*/  IMAD.WIDE R18, R25, 0x4, R16 ;  /* 0x0000000419127825 */ /* 0x002fc600078e0210 */
[----:B------:R-:W5:Y:S04]  /*0630*/  LDG.E R21, desc[UR6][R14.64+0x14] ;  /* 0x000014060e157981 */ /* 0x000f68000c1e1900 */
[----:B------:R-:W4:Y:S04]  /*0640*/  LDG.E R20, desc[UR18][R14.64+0x1c] ;  /* 0x00001c120e147981 */ /* 0x000f28000c1e1900 */
[----:B------:R-:W4:Y:S04]  /*0650*/  LDG.E R18, desc[UR4][R18.64] ;  /* 0x0000000412127981 */ /* 0x000f28000c1e1900 */
[----:B------:R-:W4:Y:S01]  /*0660*/  LDG.E R15, desc[UR16][R16.64] ;  /* 0x00000010100f7981 */ /* 0x000f22000c1e1900 */
[----:B------:R-:W-:-:S05]  /*0670*/  VIADD R8, R8, 0x8 ;  /* 0x0000000808087836 */ /* 0x000fca0000000000 */
[----:B------:R-:W-:Y:S01]  /*0680*/  ISETP.NE.AND P2, PT, R8, RZ, PT ;  /* 0x000000ff0800720c */ /* 0x000fe20003f45270 */
[----:B------:R-:W-:Y:S02]  /*0690*/  IMAD R23, R25, 0x8, R23 ;  /* 0x0000000819177824 */ /* 0x000fe400078e0217 */
[----:B------:R-:W-:Y:S02]  /*06a0*/  VIADD R7, R7, 0x8 ;  /* 0x0000000807077836 */ /* 0x000fe40000000000 */
[----:B---3--:R-:W-:-:S04]  /*06b0*/  FFMA R26, R26, R5, R27 ;  /* 0x000000051a1a7223 */ /* 0x008fc8000000001b */
[----:B--2---:R-:W-:-:S04]  /*06c0*/  FFMA R24, R29, R24, R26 ;  /* 0x000000181d187223 */ /* 0x004fc8000000001a */
[----:B-----5:R-:W-:-:S04]  /*06d0*/  FFMA R21, R21, R22, R24 ;  /* 0x0000001615157223 */ /* 0x020fc80000000018 */
[----:B----4-:R-:W-:-:S04]  /*06e0*/  FFMA R21, R28, R15, R21 ;  /* 0x0000000f1c157223 */ /* 0x010fc80000000015 */
[----:B------:R-:W-:Y:S01]  /*06f0*/  FFMA R5, R20, R18, R21 ;  /* 0x0000001214057223 */ /* 0x000fe20000000015 */
[----:B------:R-:W-:Y:S06]  /*0700*/  @P2 BRA `(.L_x_3) ;  /* 0xfffffffc001c2947 */ /* 0x000fec000383ffff */
[----:B------:R-:W-:Y:S05]  /*0710*/  BSYNC.RECONVERGENT B0 ;  /* 0x0000000000007941 */ /* 0x000fea0003800200 */
.L_x_2:
[----:B------:R-:W-:-:S07]  /*0720*/  IMAD.MOV.U32 R8, RZ, RZ, R2 ;  /* 0x000000ffff087224 */ /* 0x000fce00078e0002 */
.L_x_1:
[----:B------:R-:W-:-:S13]  /*0730*/  ISETP.NE.AND P2, PT, R9, RZ, PT ;  /* 0x000000ff0900720c */ /* 0x000fda0003f45270 */
[----:B------:R-:W-:Y:S05]  /*0740*/  @!P2 BRA `(.L_x_4) ;  /* 0x000000040060a947 */ /* 0x000fea0003800000 */
[----:B------:R-:W-:Y:S01]  /*0750*/  ISETP.NE.AND P2, PT, R4, RZ, PT ;  /* 0x000000ff0400720c */ /* 0x000fe20003f45270 */
[----:B------:R-:W-:-:S12]  /*0760*/  @!P1 BRA `(.L_x_5) ;  /* 0x0000000000a89947 */ /* 0x000fd80003800000 */
[----:B------:R-:W1:Y:S01]  /*0770*/  LDC R7, c[0x0][0x398] ;  /* 0x0000e600ff077b82 */ /* 0x000e620000000800 */
[----:B------:R-:W3:Y:S01]  /*0780*/  LDCU.64 UR4, c[0x0][0x380] ;  /* 0x00007000ff0477ac */ /* 0x000ee20008000a00 */
[----:B------:R-:W-:Y:S01]  /*0790*/  IMAD.IADD R15, R3, 0x1, R8 ;  /* 0x00000001030f7824 */ /* 0x000fe200078e0208 */
[C---:B--2---:R-:W-:Y:S02]  /*07a0*/  R2UR UR6, R10.reuse ;  /* 0x000000000a0672ca */ /* 0x044fe400000e0000 */
[C---:B------:R-:W-:Y:S02]  /*07b0*/  R2UR UR7, R11.reuse ;  /* 0x000000000b0772ca */ /* 0x040fe400000e0000 */
[C---:B------:R-:W-:Y:S01]  /*07c0*/  R2UR UR8, R10.reuse ;  /* 0x000000000a0872ca */ /* 0x040fe200000e0000 */
[----:B------:R-:W2:Y:S01]  /*07d0*/  LDC.64 R18, c[0x0][0x380] ;  /* 0x0000e000ff127b82 */ /* 0x000ea20000000a00 */
[----:B------:R-:W-:Y:S02]  /*07e0*/  R2UR UR9, R11 ;  /* 0x000000000b0972ca */ /* 0x000fe400000e0000 */
[----:B------:R-:W-:-:S02]  /*07f0*/  R2UR UR12, R10 ;  /* 0x000000000a0c72ca */ /* 0x000fc400000e0000 */
[C---:B------:R-:W-:Y:S02]  /*0800*/  R2UR UR13, R11.reuse ;  /* 0x000000000b0d72ca */ /* 0x040fe400000e0000 */
[C---:B------:R-:W-:Y:S01]  /*0810*/  R2UR UR10, R10.reuse ;  /* 0x000000000a0a72ca */ /* 0x040fe200000e0000 */
[----:B------:R-:W4:Y:S01]  /*0820*/  LDC.64 R20, c[0x0][0x388] ;  /* 0x0000e200ff147b82 */ /* 0x000f220000000a00 */
[C---:B------:R-:W-:Y:S02]  /*0830*/  R2UR UR11, R11.reuse ;  /* 0x000000000b0b72ca */ /* 0x040fe400000e0000 */
[C---:B------:R-:W-:Y:S02]  /*0840*/  R2UR UR16, R10.reuse ;  /* 0x000000000a1072ca */ /* 0x040fe400000e0000 */
[C---:B------:R-:W-:Y:S02]  /*0850*/  R2UR UR17, R11.reuse ;  /* 0x000000000b1172ca */ /* 0x040fe400000e0000 */
[----:B------:R-:W-:Y:S01]  /*0860*/  R2UR UR14, R10 ;  /* 0x000000000a0e72ca */ /* 0x000fe200000e0000 */
[----:B-1----:R-:W-:Y:S01]  /*0870*/  IMAD R17, R8, R7, R0 ;  /* 0x0000000708117224 */ /* 0x002fe200078e0200 */
[----:B------:R-:W-:Y:S01]  /*0880*/  R2UR UR15, R11 ;  /* 0x000000000b0f72ca */ /* 0x000fe200000e0000 */
[----:B--2---:R-:W-:Y:S01]  /*0890*/  IMAD.WIDE.U32 R18, R15, 0x4, R18 ;  /* 0x000000040f127825 */ /* 0x004fe200078e0012 */
[----:B------:R-:W-:-:S05]  /*08a0*/  IADD3 R15, P3, PT, R3, R8, RZ ;  /* 0x00000008030f7210 */ /* 0x000fca0007f7e0ff */
[----:B------:R-:W-:Y:S01]  /*08b0*/  IMAD.X R22, RZ, RZ, RZ, P3 ;  /* 0x000000ffff167224 */ /* 0x000fe200018e06ff */
[----:B---3--:R-:W-:Y:S01]  /*08c0*/  LEA R14, P3, R15, UR4, 0x2 ;  /* 0x000000040f0e7c11 */ /* 0x008fe2000f8610ff */
[----:B----4-:R-:W-:Y:S01]  /*08d0*/  IMAD.WIDE R20, R17, 0x4, R20 ;  /* 0x0000000411147825 */ /* 0x010fe200078e0214 */
[----:B------:R-:W-:Y:S01]  /*08e0*/  R2UR UR4, R10 ;  /* 0x000000000a0472ca */ /* 0x000fe200000e0000 */
[----:B------:R-:W2:Y:S01]  /*08f0*/  LDG.E R18, desc[UR6][R18.64] ;  /* 0x0000000612127981 */ /* 0x000ea2000c1e1900 */
[----:B------:R-:W-:Y:S01]  /*0900*/  LEA.HI.X R15, R15, UR5, R22, 0x2, P3 ;  /* 0x000000050f0f7c11 */ /* 0x000fe200098f1416 */
[----:B------:R-:W-:Y:S01]  /*0910*/  IMAD.WIDE R16, R7, 0x4, R20 ;  /* 0x0000000407107825 */ /* 0x000fe200078e0214 */
[----:B------:R-:W-:Y:S01]  /*0920*/  R2UR UR5, R11 ;  /* 0x000000000b0572ca */ /* 0x000fe200000e0000 */
[----:B------:R-:W2:Y:S02]  /*0930*/  LDG.E R20, desc[UR8][R20.64] ;  /* 0x0000000814147981 */ /* 0x000ea4000c1e1900 */
[----:B------:R-:W-:-:S02]  /*0940*/  IMAD.WIDE R22, R7, 0x4, R16 ;  /* 0x0000000407167825 */ /* 0x000fc400078e0210 */
[----:B------:R-:W3:Y:S04]  /*0950*/  LDG.E R27, desc[UR10][R14.64+0x4] ;  /* 0x0000040a0e1b7981 */ /* 0x000ee8000c1e1900 */
[----:B------:R-:W3:Y:S01]  /*0960*/  LDG.E R16, desc[UR12][R16.64] ;  /* 0x0000000c10107981 */ /* 0x000ee2000c1e1900 */
[----:B------:R-:W-:-:S03]  /*0970*/  IMAD.WIDE R24, R7, 0x4, R22 ;  /* 0x0000000407187825 */ /* 0x000fc600078e0216 */
[----:B------:R-:W4:Y:S04]  /*0980*/  LDG.E R26, desc[UR16][R22.64] ;  /* 0x00000010161a7981 */ /* 0x000f28000c1e1900 */
[----:B------:R-:W4:Y:S04]  /*0990*/  LDG.E R7, desc[UR14][R14.64+0x8] ;  /* 0x0000080e0e077981 */ /* 0x000f28000c1e1900 */
[----:B------:R-:W5:Y:S04]  /*09a0*/  LDG.E R28, desc[UR4][R14.64+0xc] ;  /* 0x00000c040e1c7981 */ /* 0x000f68000c1e1900 */
[----:B------:R-:W5:Y:S01]  /*09b0*/  LDG.E R24, desc[UR6][R24.64] ;  /* 0x0000000618187981 */ /* 0x000f62000c1e1900 */
[----:B------:R-:W-:-:S02]  /*09c0*/  VIADD R8, R8, 0x4 ;  /* 0x0000000408087836 */ /* 0x000fc40000000000 */
[----:B--2---:R-:W-:-:S04]  /*09d0*/  FFMA R18, R18, R20, R5 ;  /* 0x0000001412127223 */ /* 0x004fc80000000005 */
[----:B---3--:R-:W-:-:S04]  /*09e0*/  FFMA R18, R27, R16, R18 ;  /* 0x000000101b127223 */ /* 0x008fc80000000012 */
[----:B----4-:R-:W-:-:S04]  /*09f0*/  FFMA R7, R7, R26, R18 ;  /* 0x0000001a07077223 */ /* 0x010fc80000000012 */
[----:B-----5:R-:W-:-:S07]  /*0a00*/  FFMA R5, R28, R24, R7 ;  /* 0x000000181c057223 */ /* 0x020fce0000000007 */
.L_x_5:
[----:B------:R-:W-:Y:S05]  /*0a10*/  @!P2 BRA `(.L_x_4) ;  /* 0x0000000000aca947 */ /* 0x000fea0003800000 */
[----:B------:R-:W-:Y:S01]  /*0a20*/  ISETP.NE.AND P2, PT, R4, 0x1, PT ;  /* 0x000000010400780c */ /* 0x000fe20003f45270 */
[----:B------:R-:W1:Y:S08]  /*0a30*/  LDC R7, c[0x0][0x398] ;  /* 0x0000e600ff077b82 */ /* 0x000e700000000800 */
[----:B------:R-:W3:Y:S04]  /*0a40*/  LDC.64 R22, c[0x0][0x380] ;  /* 0x0000e000ff167b82 */ /* 0x000ee80000000a00 */
[C---:B------:R-:W-:Y:S01]  /*0a50*/  @P2 IADD3 R18, P3, PT, R3.reuse, R8, RZ ;  /* 0x0000000803122210 */ /* 0x040fe20007f7e0ff */
[----:B------:R-:W-:Y:S01]  /*0a60*/  @P2 IMAD.IADD R25, R3, 0x1, R8 ;  /* 0x0000000103192824 */ /* 0x000fe200078e0208 */
[----:B--2---:R-:W-:-:S02]  /*0a70*/  @P2 R2UR UR4, R10 ;  /* 0x000000000a0422ca */ /* 0x004fc400000e0000 */
[----:B------:R-:W2:Y:S01]  /*0a80*/  @P2 LDC.64 R16, c[0x0][0x380] ;  /* 0x0000e000ff102b82 */ /* 0x000ea20000000a00 */
[----:B------:R-:W-:Y:S01]  /*0a90*/  @P2 IMAD.X R19, RZ, RZ, RZ, P3 ;  /* 0x000000ffff132224 */ /* 0x000fe200018e06ff */
[C---:B------:R-:W-:Y:S02]  /*0aa0*/  @P2 R2UR UR5, R11.reuse ;  /* 0x000000000b0522ca */ /* 0x040fe400000e0000 */
[----:B------:R-:W-:Y:S02]  /*0ab0*/  @P2 R2UR UR6, R10 ;  /* 0x000000000a0622ca */ /* 0x000fe400000e0000 */
[----:B------:R-:W-:Y:S02]  /*0ac0*/  @P2 R2UR UR7, R11 ;  /* 0x000000000b0722ca */ /* 0x000fe400000e0000 */
[----:B------:R-:W4:Y:S01]  /*0ad0*/  LDC.64 R14, c[0x0][0x388] ;  /* 0x0000e200ff0e7b82 */ /* 0x000f220000000a00 */
[----:B-1----:R-:W-:Y:S01]  /*0ae0*/  @P2 IMAD R27, R8, R7, R0 ;  /* 0x00000007081b2224 */ /* 0x002fe200078e0200 */
[----:B------:R-:W-:-:S02]  /*0af0*/  @P2 R2UR UR8, R10 ;  /* 0x000000000a0822ca */ /* 0x000fc400000e0000 */
[----:B------:R-:W-:Y:S02]  /*0b00*/  @P2 R2UR UR9, R11 ;  /* 0x000000000b0922ca */ /* 0x000fe400000e0000 */
[----:B------:R-:W-:Y:S02]  /*0b10*/  @P2 R2UR UR10, R10 ;  /* 0x000000000a0a22ca */ /* 0x000fe400000e0000 */
[----:B------:R-:W1:Y:S01]  /*0b20*/  LDC.64 R20, c[0x0][0x388] ;  /* 0x0000e200ff147b82 */ /* 0x000e620000000a00 */
[----:B---3--:R-:W-:Y:S01]  /*0b30*/  @P2 IMAD.WIDE.U32 R22, R25, 0x4, R22 ;  /* 0x0000000419162825 */ /* 0x008fe200078e0016 */
[----:B------:R-:W-:Y:S02]  /*0b40*/  @P2 R2UR UR11, R11 ;  /* 0x000000000b0b22ca */ /* 0x000fe400000e0000 */
[----:B--2---:R-:W-:-:S03]  /*0b50*/  @P2 LEA R16, P3, R18, R16, 0x2 ;  /* 0x0000001012102211 */ /* 0x004fc600078610ff */
[----:B------:R-:W2:Y:S01]  /*0b60*/  @P2 LDG.E R22, desc[UR4][R22.64] ;  /* 0x0000000416162981 */ /* 0x000ea2000c1e1900 */
[----:B------:R-:W-:Y:S02]  /*0b70*/  @P2 LEA.HI.X R17, R18, R17, R19, 0x2, P3 ;  /* 0x0000001112112211 */ /* 0x000fe400018f1413 */
[----:B------:R-:W3:Y:S01]  /*0b80*/  LDC.64 R18, c[0x0][0x380] ;  /* 0x0000e000ff127b82 */ /* 0x000ee20000000a00 */
[----:B------:R-:W-:Y:S01]  /*0b90*/  LOP3.LUT P3, RZ, R7, 0x1, RZ, 0xc0, !PT ;  /* 0x0000000107ff7812 */ /* 0x000fe2000786c0ff */
[----:B----4-:R-:W-:Y:S01]  /*0ba0*/  @P2 IMAD.WIDE R14, R27, 0x4, R14 ;  /* 0x000000041b0e2825 */ /* 0x010fe200078e020e */
[----:B------:R-:W4:Y:S03]  /*0bb0*/  @P2 LDG.E R16, desc[UR8][R16.64+0x4] ;  /* 0x0000040810102981 */ /* 0x000f26000c1e1900 */
[----:B------:R-:W-:Y:S01]  /*0bc0*/  @P2 VIADD R8, R8, 0x2 ;  /* 0x0000000208082836 */ /* 0x000fe20000000000 */
[----:B------:R-:W2:Y:S01]  /*0bd0*/  @P2 LDG.E R26, desc[UR6][R14.64] ;  /* 0x000000060e1a2981 */ /* 0x000ea2000c1e1900 */
[----:B------:R-:W-:-:S06]  /*0be0*/  @P2 IMAD.WIDE R24, R7, 0x4, R14 ;  /* 0x0000000407182825 */ /* 0x000fcc00078e020e */
[C---:B------:R-:W-:Y:S02]  /*0bf0*/  @P3 R2UR UR4, R10.reuse ;  /* 0x000000000a0432ca */ /* 0x040fe400000e0000 */
[C---:B------:R-:W-:Y:S02]  /*0c00*/  @P3 R2UR UR5, R11.reuse ;  /* 0x000000000b0532ca */ /* 0x040fe400000e0000 */
[----:B------:R-:W-:Y:S02]  /*0c10*/  @P3 R2UR UR12, R10 ;  /* 0x000000000a0c32ca */ /* 0x000fe400000e0000 */
[----:B------:R-:W-:Y:S01]  /*0c20*/  @P3 R2UR UR13, R11 ;  /* 0x000000000b0d32ca */ /* 0x000fe200000e0000 */
[----:B------:R-:W-:Y:S01]  /*0c30*/  @P3 IMAD.IADD R27, R3, 0x1, R8 ;  /* 0x00000001031b3824 */ /* 0x000fe200078e0208 */
[----:B------:R-:W4:Y:S01]  /*0c40*/  @P2 LDG.E R24, desc[UR10][R24.64] ;  /* 0x0000000a18182981 */ /* 0x000f22000c1e1900 */
[----:B------:R-:W-:Y:S02]  /*0c50*/  @P3 IMAD R7, R8, R7, R0 ;  /* 0x0000000708073224 */ /* 0x000fe400078e0200 */
[----:B---3--:R-:W-:-:S04]  /*0c60*/  @P3 IMAD.WIDE.U32 R18, R27, 0x4, R18 ;  /* 0x000000041b123825 */ /* 0x008fc800078e0012 */
[----:B-1----:R-:W-:Y:S02]  /*0c70*/  @P3 IMAD.WIDE R20, R7, 0x4, R20 ;  /* 0x0000000407143825 */ /* 0x002fe400078e0214 */
[----:B------:R-:W3:Y:S04]  /*0c80*/  @P3 LDG.E R18, desc[UR4][R18.64] ;  /* 0x0000000412123981 */ /* 0x000ee8000c1e1900 */
[----:B------:R-:W3:Y:S01]  /*0c90*/  @P3 LDG.E R20, desc[UR12][R20.64] ;  /* 0x0000000c14143981 */ /* 0x000ee2000c1e1900 */
[----:B--2---:R-:W-:-:S04]  /*0ca0*/  @P2 FFMA R7, R22, R26, R5 ;  /* 0x0000001a16072223 */ /* 0x004fc80000000005 */
[----:B----4-:R-:W-:-:S04]  /*0cb0*/  @P2 FFMA R5, R16, R24, R7 ;  /* 0x0000001810052223 */ /* 0x010fc80000000007 */
[----:B---3--:R-:W-:-:S07]  /*0cc0*/  @P3 FFMA R5, R18, R20, R5 ;  /* 0x0000001412053223 */ /* 0x008fce0000000005 */
.L_x_4:
[----:B--2---:R-:W-:Y:S02]  /*0cd0*/  R2UR UR4, R10 ;  /* 0x000000000a0472ca */ /* 0x004fe400000e0000 */
[----:B------:R-:W-:-:S13]  /*0ce0*/  R2UR UR5, R11 ;  /* 0x000000000b0572ca */ /* 0x000fda00000e0000 */
[----:B------:R1:W-:Y:S01]  /*0cf0*/  STG.E desc[UR4][R12.64], R5 ;  /* 0x000000050c007986 */ /* 0x0003e2000c101904 */
[----:B------:R-:W-:Y:S05]  /*0d00*/  BRA `(.L_x_6) ;  /* 0xfffffff400847947 */ /* 0x000fea000383ffff */
.L_x_7:
[----:B------:R-:W-:-:S00]  /*0d10*/  BRA `(.L_x_7) ;  /* 0xfffffffc00fc7947 */ /* 0x000fc0000383ffff */
[----:B------:R-:W-:-:S00]  /*0d20*/  NOP ;  /* 0x0000000000007918 */ /* 0x000fc00000000000 */
        /* <DEDUP_REMOVED lines=13> */
.L_x_8:


//--------------------- .nv.global.init           --------------------------
	.section	.nv.global.init,"aw",@progbits
.nv.global.init:
	.type		$str$1,@object
	.size		$str$1,($str - $str$1)
$str$1:
        /*0000*/ 	.byte	0x2f, 0x74, 0x6d, 0x70, 0x2f, 0x73, 0x61, 0x73, 0x73, 0x5f, 0x63, 0x75, 0x5f, 0x7a, 0x39, 0x65
        /*0010*/ 	.byte	0x79, 0x77, 0x6f, 0x69, 0x64, 0x2f, 0x6b, 0x2e, 0x63, 0x75, 0x00
	.type		$str,@object
	.size		$str,(__unnamed_1 - $str)
$str:
        /*001b*/ 	.byte	0x28, 0x61, 0x21, 0x3d, 0x4e, 0x55, 0x4c, 0x4c, 0x29, 0x26, 0x26, 0x28, 0x62, 0x21, 0x3d, 0x4e
        /*002b*/ 	.byte	0x55, 0x4c, 0x4c, 0x29, 0x26, 0x26, 0x28, 0x63, 0x21, 0x3d, 0x4e, 0x55, 0x4c, 0x4c, 0x29, 0x00
	.type		__unnamed_1,@object
	.size		__unnamed_1,(.L_0 - __unnamed_1)
__unnamed_1:
        /*003b*/ 	.byte	0x76, 0x6f, 0x69, 0x64, 0x20, 0x6d, 0x61, 0x74, 0x6d, 0x75, 0x6c, 0x5f, 0x64, 0x65, 0x76, 0x69
        /*004b*/ 	.byte	0x63, 0x65, 0x28, 0x66, 0x6c, 0x6f, 0x61, 0x74, 0x20, 0x2a, 0x2c, 0x20, 0x66, 0x6c, 0x6f, 0x61
        /*005b*/ 	.byte	0x74, 0x20, 0x2a, 0x2c, 0x20, 0x66, 0x6c, 0x6f, 0x61, 0x74, 0x20, 0x2a, 0x2c, 0x20, 0x69, 0x6e
        /*006b*/ 	.byte	0x74, 0x29, 0x00
.L_0:


//--------------------- .nv.shared.reserved.0     --------------------------
	.section	.nv.shared.reserved.0,"aw",@nobits
	.weak		__nv_reservedSMEM_offset_0_alias
	.size		__nv_reservedSMEM_offset_0_alias, 0, 64
	.other		__nv_reservedSMEM_offset_0_alias,@"STO_CUDA_RESERVED_SHARED STV_DEFAULT"
__nv_reservedSMEM_offset_0_alias:
	.zero		0
	.zero		64


//--------------------- .nv.constant0._Z13matmul_devicePfS_S_i --------------------------
	.section	.nv.constant0._Z13matmul_devicePfS_S_i,"a",@progbits
	.sectionflags	@""
	.align	4
.nv.constant0._Z13matmul_devicePfS_S_i:
	.zero		924


//--------------------- SYMBOLS --------------------------

	.type		.nv.reservedSmem.offset0,@object
	.size		.nv.reservedSmem.offset0,0x4
	.type		__assertfail,@function
